	.headerflags	@"EF_CUDA_TEXMODE_UNIFIED EF_CUDA_64BIT_ADDRESS EF_CUDA_ACCELERATORS EF_CUDA_SM90 EF_CUDA_VIRTUAL_SM(EF_CUDA_SM90)"
	.elftype	@"ET_EXEC"


//--------------------- .nv.info                  --------------------------
	.section	.nv.info,"",@"SHT_CUDA_INFO"
	.align	4


	//----- nvinfo : EIATTR_REGCOUNT
	.align		4
        /*0000*/ 	.byte	0x04, 0x2f
        /*0002*/ 	.short	(.L_1 - .L_0)
	.align		4
.L_0:
        /*0004*/ 	.word	index@(triton_poi_fused_stack_28)
        /*0008*/ 	.word	0x00000010


	//----- nvinfo : EIATTR_MIN_STACK_SIZE
	.align		4
.L_1:
        /*000c*/ 	.byte	0x04, 0x12
        /*000e*/ 	.short	(.L_3 - .L_2)
	.align		4
.L_2:
        /*0010*/ 	.word	index@(triton_poi_fused_stack_28)
        /*0014*/ 	.word	0x00000000


	//----- nvinfo : EIATTR_FRAME_SIZE
	.align		4
.L_3:
        /*0018*/ 	.byte	0x04, 0x11
        /*001a*/ 	.short	(.L_5 - .L_4)
	.align		4
.L_4:
        /*001c*/ 	.word	index@(triton_poi_fused_stack_28)
        /*0020*/ 	.word	0x00000000


	//----- nvinfo : EIATTR_MIN_STACK_SIZE
	.align		4
.L_5:
        /*0024*/ 	.byte	0x04, 0x12
        /*0026*/ 	.short	(.L_7 - .L_6)
	.align		4
.L_6:
        /*0028*/ 	.word	index@(triton_poi_fused_stack_28)
        /*002c*/ 	.word	0x00000000
.L_7:


//--------------------- .nv.info.triton_poi_fused_stack_28 --------------------------
	.section	.nv.info.triton_poi_fused_stack_28,"",@"SHT_CUDA_INFO"
	.sectionflags	@""
	.align	4


	//----- nvinfo : EIATTR_CUDA_API_VERSION
	.align		4
        /*0000*/ 	.byte	0x04, 0x37
        /*0002*/ 	.short	(.L_9 - .L_8)
.L_8:
        /*0004*/ 	.word	0x0000007c


	//----- nvinfo : EIATTR_KPARAM_INFO
	.align		4
.L_9:
        /*0008*/ 	.byte	0x04, 0x17
        /*000a*/ 	.short	(.L_11 - .L_10)
.L_10:
        /*000c*/ 	.word	0x00000000
        /*0010*/ 	.short	0x0002
        /*0012*/ 	.short	0x0010
        /*0014*/ 	.byte	0x00, 0xf0, 0x11, 0x00


	//----- nvinfo : EIATTR_KPARAM_INFO
	.align		4
.L_11:
        /*0018*/ 	.byte	0x04, 0x17
        /*001a*/ 	.short	(.L_13 - .L_12)
.L_12:
        /*001c*/ 	.word	0x00000000
        /*0020*/ 	.short	0x0001
        /*0022*/ 	.short	0x0008
        /*0024*/ 	.byte	0x00, 0xf4, 0x21, 0x00


	//----- nvinfo : EIATTR_KPARAM_INFO
	.align		4
.L_13:
        /*0028*/ 	.byte	0x04, 0x17
        /*002a*/ 	.short	(.L_15 - .L_14)
.L_14:
        /*002c*/ 	.word	0x00000000
        /*0030*/ 	.short	0x0000
        /*0032*/ 	.short	0x0000
        /*0034*/ 	.byte	0x00, 0xf4, 0x21, 0x00


	//----- nvinfo : EIATTR_SPARSE_MMA_MASK
	.align		4
.L_15:
        /*0038*/ 	.byte	0x03, 0x50
        /*003a*/ 	.short	0x0000


	//----- nvinfo : EIATTR_MAXREG_COUNT
	.align		4
        /*003c*/ 	.byte	0x03, 0x1b
        /*003e*/ 	.short	0x00ff


	//----- nvinfo : EIATTR_EXIT_INSTR_OFFSETS
	.align		4
        /*0040*/ 	.byte	0x04, 0x1c
        /*0042*/ 	.short	(.L_17 - .L_16)


	//   ....[0]....
.L_16:
        /*0044*/ 	.word	0x000001e0


	//----- nvinfo : EIATTR_REQNTID
	.align		4
.L_17:
        /*0048*/ 	.byte	0x04, 0x10
        /*004a*/ 	.short	(.L_19 - .L_18)
.L_18:
        /*004c*/ 	.word	0x00000080
        /*0050*/ 	.word	0x00000001
        /*0054*/ 	.word	0x00000001


	//----- nvinfo : EIATTR_CBANK_PARAM_SIZE
	.align		4
.L_19:
        /*0058*/ 	.byte	0x03, 0x19
        /*005a*/ 	.short	0x0014


	//----- nvinfo : EIATTR_PARAM_CBANK
	.align		4
        /*005c*/ 	.byte	0x04, 0x0a
        /*005e*/ 	.short	(.L_21 - .L_20)
	.align		4
.L_20:
        /*0060*/ 	.word	index@(.nv.constant0.triton_poi_fused_stack_28)
        /*0064*/ 	.short	0x0210
        /*0066*/ 	.short	0x0014


	//----- nvinfo : EIATTR_SW_WAR
	.align		4
.L_21:
        /*0068*/ 	.byte	0x04, 0x36
        /*006a*/ 	.short	(.L_23 - .L_22)
.L_22:
        /*006c*/ 	.word	0x00000008
.L_23:


//--------------------- .nv.callgraph             --------------------------
	.section	.nv.callgraph,"",@"SHT_CUDA_CALLGRAPH"
	.align	4
	.sectionentsize	8
	.align		4
        /*0000*/ 	.word	0x00000000
	.align		4
        /*0004*/ 	.word	0xffffffff
	.align		4
        /*0008*/ 	.word	0x00000000
	.align		4
        /*000c*/ 	.word	0xfffffffe
	.align		4
        /*0010*/ 	.word	0x00000000
	.align		4
        /*0014*/ 	.word	0xfffffffd
	.align		4
        /*0018*/ 	.word	0x00000000
	.align		4
        /*001c*/ 	.word	0xfffffffc


//--------------------- .text.triton_poi_fused_stack_28 --------------------------
	.section	.text.triton_poi_fused_stack_28,"ax",@progbits
	.align	128
        .global         triton_poi_fused_stack_28
        .type           triton_poi_fused_stack_28,@function
        .size           triton_poi_fused_stack_28,(.L_x_1 - triton_poi_fused_stack_28)
        .other          triton_poi_fused_stack_28,@"STO_CUDA_ENTRY STV_DEFAULT"
triton_poi_fused_stack_28:
.text.triton_poi_fused_stack_28:
[----:B------:R-:W-:Y:S01]  /*0000*/  LDC R1, c[0x0][0x28] ;  /* 0x00000a00ff017b82 */ /* 0x000fe20000000800 */
[----:B------:R-:W1:Y:S07]  /*0010*/  S2R R0, SR_TID.X ;  /* 0x0000000000007919 */ /* 0x000e6e0000002100 */
[----:B------:R-:W2:Y:S01]  /*0020*/  LDC.64 R4, c[0x0][0x210] ;  /* 0x00008400ff047b82 */ /* 0x000ea20000000a00 */
[----:B------:R-:W-:Y:S02]  /*0030*/  CS2R R10, SRZ ;  /* 0x00000000000a7805 */ /* 0x000fe4000001ff00 */
[----:B------:R-:W-:Y:S01]  /*0040*/  CS2R R12, SRZ ;  /* 0x00000000000c7805 */ /* 0x000fe2000001ff00 */
[----:B------:R-:W3:Y:S01]  /*0050*/  S2R R9, SR_CTAID.X ;  /* 0x0000000000097919 */ /* 0x000ee20000002500 */
[----:B------:R-:W-:Y:S01]  /*0060*/  ULDC.64 UR4, c[0x0][0x208] ;  /* 0x0000820000047ab9 */ /* 0x000fe20000000a00 */
[----:B-1----:R-:W-:-:S05]  /*0070*/  IMAD.SHL.U32 R0, R0, 0x2, RZ ;  /* 0x0000000200007824 */ /* 0x002fca00078e00ff */
[----:B------:R-:W-:-:S05]  /*0080*/  LOP3.LUT R0, R0, 0xfe, RZ, 0xc0, !PT ;  /* 0x000000fe00007812 */ /* 0x000fca00078ec0ff */
[----:B---3--:R-:W-:-:S05]  /*0090*/  IMAD R9, R9, 0x100, R0 ;  /* 0x0000010009097824 */ /* 0x008fca00078e0200 */
[----:B------:R-:W-:Y:S02]  /*00a0*/  SHF.R.S32.HI R0, RZ, 0x1f, R9 ;  /* 0x0000001fff007819 */ /* 0x000fe40000011409 */
[C---:B------:R-:W-:Y:S02]  /*00b0*/  ISETP.GE.AND P1, PT, R9.reuse, 0x800, PT ;  /* 0x000008000900780c */ /* 0x040fe40003f26270 */
[----:B------:R-:W-:Y:S02]  /*00c0*/  LEA.HI R0, R0, R9, RZ, 0x9 ;  /* 0x0000000900007211 */ /* 0x000fe400078f48ff */
[----:B------:R-:W-:-:S03]  /*00d0*/  ISETP.GT.AND P0, PT, R9, 0x7ff, PT ;  /* 0x000007ff0900780c */ /* 0x000fc60003f04270 */
[C---:B------:R-:W-:Y:S01]  /*00e0*/  IMAD.SHL.U32 R2, R0.reuse, 0x2, RZ ;  /* 0x0000000200027824 */ /* 0x040fe200078e00ff */
[----:B------:R-:W-:-:S04]  /*00f0*/  LOP3.LUT R0, R0, 0xfffffe00, RZ, 0xc0, !PT ;  /* 0xfffffe0000007812 */ /* 0x000fc800078ec0ff */
[----:B------:R-:W-:-:S04]  /*0100*/  LOP3.LUT R2, R2, 0xfffffc00, RZ, 0xc0, !PT ;  /* 0xfffffc0002027812 */ /* 0x000fc800078ec0ff */
[----:B------:R-:W-:-:S05]  /*0110*/  IADD3 R3, R2, R9, -R0 ;  /* 0x0000000902037210 */ /* 0x000fca0007ffe800 */
[C---:B------:R-:W-:Y:S02]  /*0120*/  VIADD R7, R3.reuse, 0xfffff200 ;  /* 0xfffff20003077836 */ /* 0x040fe40000000000 */
[----:B--2---:R-:W-:-:S04]  /*0130*/  IMAD.WIDE R2, R3, 0x4, R4 ;  /* 0x0000000403027825 */ /* 0x004fc800078e0204 */
[----:B------:R-:W-:Y:S01]  /*0140*/  IMAD.WIDE R4, R7, 0x4, R4 ;  /* 0x0000000407047825 */ /* 0x000fe200078e0204 */
[----:B------:R-:W2:Y:S01]  /*0150*/  @!P1 LDG.E.64 R10, desc[UR4][R2.64] ;  /* 0x00000004020a9981 */ /* 0x000ea2000c1e1b00 */
[----:B------:R-:W1:Y:S03]  /*0160*/  LDC.64 R6, c[0x0][0x218] ;  /* 0x00008600ff067b82 */ /* 0x000e660000000a00 */
[----:B------:R-:W3:Y:S01]  /*0170*/  @P0 LDG.E.64 R12, desc[UR4][R4.64] ;  /* 0x00000004040c0981 */ /* 0x000ee2000c1e1b00 */
[----:B-1----:R-:W-:Y:S01]  /*0180*/  IMAD.WIDE R6, R9, 0x4, R6 ;  /* 0x0000000409067825 */ /* 0x002fe200078e0206 */
[----:B--2---:R-:W-:Y:S02]  /*0190*/  SEL R10, R10, RZ, !P1 ;  /* 0x000000ff0a0a7207 */ /* 0x004fe40004800000 */
[----:B------:R-:W-:Y:S02]  /*01a0*/  SEL R11, R11, RZ, !P1 ;  /* 0x000000ff0b0b7207 */ /* 0x000fe40004800000 */
[----:B---3--:R-:W-:-:S02]  /*01b0*/  @P1 SEL R10, R12, RZ, P0 ;  /* 0x000000ff0c0a1207 */ /* 0x008fc40000000000 */
[----:B------:R-:W-:-:S05]  /*01c0*/  @P1 SEL R11, R13, RZ, P0 ;  /* 0x000000ff0d0b1207 */ /* 0x000fca0000000000 */
[----:B------:R-:W-:Y:S01]  /*01d0*/  STG.E.64 desc[UR4][R6.64], R10 ;  /* 0x0000000a06007986 */ /* 0x000fe2000c101b04 */
[----:B------:R-:W-:Y:S05]  /*01e0*/  EXIT ;  /* 0x000000000000794d */ /* 0x000fea0003800000 */
.L_x_0:
[----:B------:R-:W-:-:S00]  /*01f0*/  BRA `(.L_x_0) ;  /* 0xfffffffc00fc7947 */ /* 0x000fc0000383ffff */
[----:B------:R-:W-:-:S00]  /*0200*/  NOP ;  /* 0x0000000000007918 */ /* 0x000fc00000000000 */
[----:B------:R-:W-:-:S00]  /*0210*/  NOP ;  /* 0x0000000000007918 */ /* 0x000fc00000000000 */
[----:B------:R-:W-:-:S00]  /*0220*/  NOP ;  /* 0x0000000000007918 */ /* 0x000fc00000000000 */
[----:B------:R-:W-:-:S00]  /*0230*/  NOP ;  /* 0x0000000000007918 */ /* 0x000fc00000000000 */
[----:B------:R-:W-:-:S00]  /*0240*/  NOP ;  /* 0x0000000000007918 */ /* 0x000fc00000000000 */
[----:B------:R-:W-:-:S00]  /*0250*/  NOP ;  /* 0x0000000000007918 */ /* 0x000fc00000000000 */
[----:B------:R-:W-:-:S00]  /*0260*/  NOP ;  /* 0x0000000000007918 */ /* 0x000fc00000000000 */
[----:B------:R-:W-:-:S00]  /*0270*/  NOP ;  /* 0x0000000000007918 */ /* 0x000fc00000000000 */
.L_x_1:


//--------------------- .nv.constant0.triton_poi_fused_stack_28 --------------------------
	.section	.nv.constant0.triton_poi_fused_stack_28,"a",@progbits
	.sectionflags	@""
	.align	4
.nv.constant0.triton_poi_fused_stack_28:
	.zero		548
